//
// Generated by NVIDIA NVVM Compiler
//
// Compiler Build ID: CL-36424714
// Cuda compilation tools, release 13.0, V13.0.88
// Based on NVVM 20.0.0
//

.version 9.0
.target sm_100
.address_size 64

	// .globl	_Z16countWordsKernelPKciPi

.visible .entry _Z16countWordsKernelPKciPi(
	.param .u64 .ptr .align 1 _Z16countWordsKernelPKciPi_param_0,
	.param .u32 _Z16countWordsKernelPKciPi_param_1,
	.param .u64 .ptr .align 1 _Z16countWordsKernelPKciPi_param_2
)
{
	.reg .pred 	%p<18>;
	.reg .b32 	%r<9>;
	.reg .b64 	%rd<15>;

	ld.param.u64 	%rd2, [_Z16countWordsKernelPKciPi_param_0];
	ld.param.u32 	%r2, [_Z16countWordsKernelPKciPi_param_1];
	ld.param.u64 	%rd3, [_Z16countWordsKernelPKciPi_param_2];
	mov.u32 	%r3, %ctaid.x;
	mov.u32 	%r4, %ntid.x;
	mov.u32 	%r5, %tid.x;
	mad.lo.s32 	%r1, %r3, %r4, %r5;
	setp.ge.s32 	%p3, %r1, %r2;
	@%p3 bra 	$L__BB0_10;
	cvta.to.global.u64 	%rd5, %rd2;
	cvt.s64.s32 	%rd6, %r1;
	add.s64 	%rd1, %rd5, %rd6;
	ld.global.u8 	%rd4, [%rd1];
	setp.gt.u64 	%p5, %rd4, 59;
	mov.pred 	%p16, 0;
	@%p5 bra 	$L__BB0_3;
	cvt.u32.u64 	%r6, %rd4;
	mov.b64 	%rd7, 1;
	shl.b64 	%rd8, %rd7, %r6;
	and.b64  	%rd9, %rd8, 576548717528614400;
	setp.ne.s64 	%p6, %rd9, 0;
	@%p6 bra 	$L__BB0_4;
$L__BB0_3:
	mov.pred 	%p16, -1;
$L__BB0_4:
	setp.eq.s32 	%p9, %r1, 0;
	mov.pred 	%p17, -1;
	@%p9 bra 	$L__BB0_8;
	ld.global.u8 	%rd10, [%rd1+-1];
	setp.gt.u64 	%p11, %rd10, 59;
	@%p11 bra 	$L__BB0_7;
	cvt.u32.u64 	%r7, %rd10;
	mov.b64 	%rd11, 1;
	shl.b64 	%rd12, %rd11, %r7;
	and.b64  	%rd13, %rd12, 576548717528614400;
	setp.ne.s64 	%p12, %rd13, 0;
	@%p12 bra 	$L__BB0_8;
$L__BB0_7:
	mov.pred 	%p17, 0;
$L__BB0_8:
	and.pred  	%p14, %p16, %p17;
	not.pred 	%p15, %p14;
	@%p15 bra 	$L__BB0_10;
	cvta.to.global.u64 	%rd14, %rd3;
	atom.global.add.u32 	%r8, [%rd14], 1;
$L__BB0_10:
	ret;

}


// ===== COMPILED SASS (sm_100) =====

	.target	sm_100

	.elftype	@"ET_EXEC"


//--------------------- .note.nv.tkinfo           --------------------------
	.section	.note.nv.tkinfo,"",@"SHT_NOTE"
	.sectionflags	@"SHF_NOTE_NV_TKINFO"
	.tkinfo
        /*0018*/ 	.word	0x00000002
        /*0030*/ 	.string	""
        /*0030*/ 	.string	"ptxas"
        /*0030*/ 	.string	"Cuda compilation tools, release 13.0, V13.0.88"
        /*0030*/ 	.string	"Build cuda_13.0.r13.0/compiler.36424714_0"
        /*0030*/ 	.string	"-arch sm_100 -m 64 "



//--------------------- .note.nv.cuinfo           --------------------------
	.section	.note.nv.cuinfo,"",@"SHT_NOTE"
	.sectionflags	@"SHF_NOTE_NV_CUINFO"
        /*0018*/ 	.short	0x0002
        /*001a*/ 	.short	0x0064
        /*001c*/ 	.short	0x0082
	.zero		2


//--------------------- .nv.info                  --------------------------
	.section	.nv.info,"",@"SHT_CUDA_INFO"
	.align	4


	//----- nvinfo : EIATTR_REGCOUNT
	.align		4
        /*0000*/ 	.byte	0x04, 0x2f
        /*0002*/ 	.short	(.L_1 - .L_0)
	.align		4
.L_0:
        /*0004*/ 	.word	index@(_Z16countWordsKernelPKciPi)
        /*0008*/ 	.word	0x0000000a


	//----- nvinfo : EIATTR_FRAME_SIZE
	.align		4
.L_1:
        /*000c*/ 	.byte	0x04, 0x11
        /*000e*/ 	.short	(.L_3 - .L_2)
	.align		4
.L_2:
        /*0010*/ 	.word	index@(_Z16countWordsKernelPKciPi)
        /*0014*/ 	.word	0x00000000


	//----- nvinfo : EIATTR_MIN_STACK_SIZE
	.align		4
.L_3:
        /*0018*/ 	.byte	0x04, 0x12
        /*001a*/ 	.short	(.L_5 - .L_4)
	.align		4
.L_4:
        /*001c*/ 	.word	index@(_Z16countWordsKernelPKciPi)
        /*0020*/ 	.word	0x00000000
.L_5:


//--------------------- .nv.compat                --------------------------
	.section	.nv.compat,"",@"SHT_CUDA_COMPAT_INFO"
	.align	4
        /*0000*/ 	.byte	0x02, 0x09, 0x00, 0x00, 0x02, 0x02, 0x01, 0x00, 0x02, 0x05, 0x05, 0x00, 0x03, 0x07, 0x01, 0x01
        /*0010*/ 	.byte	0x02, 0x03, 0x00, 0x00, 0x02, 0x06, 0x01, 0x00, 0x04, 0x0b, 0x08, 0x00, 0x09, 0x00, 0x00, 0x00
        /*0020*/ 	.byte	0x00, 0x00, 0x00, 0x00


//--------------------- .nv.info._Z16countWordsKernelPKciPi --------------------------
	.section	.nv.info._Z16countWordsKernelPKciPi,"",@"SHT_CUDA_INFO"
	.sectionflags	@""
	.align	4


	//----- nvinfo : EIATTR_CUDA_API_VERSION
	.align		4
        /*0000*/ 	.byte	0x04, 0x37
        /*0002*/ 	.short	(.L_7 - .L_6)
.L_6:
        /*0004*/ 	.word	0x00000082


	//----- nvinfo : EIATTR_KPARAM_INFO
	.align		4
.L_7:
        /*0008*/ 	.byte	0x04, 0x17
        /*000a*/ 	.short	(.L_9 - .L_8)
.L_8:
        /*000c*/ 	.word	0x00000000
        /*0010*/ 	.short	0x0002
        /*0012*/ 	.short	0x0010
        /*0014*/ 	.byte	0x00, 0xf5, 0x21, 0x00


	//----- nvinfo : EIATTR_KPARAM_INFO
	.align		4
.L_9:
        /*0018*/ 	.byte	0x04, 0x17
        /*001a*/ 	.short	(.L_11 - .L_10)
.L_10:
        /*001c*/ 	.word	0x00000000
        /*0020*/ 	.short	0x0001
        /*0022*/ 	.short	0x0008
        /*0024*/ 	.byte	0x00, 0xf0, 0x11, 0x00


	//----- nvinfo : EIATTR_KPARAM_INFO
	.align		4
.L_11:
        /*0028*/ 	.byte	0x04, 0x17
        /*002a*/ 	.short	(.L_13 - .L_12)
.L_12:
        /*002c*/ 	.word	0x00000000
        /*0030*/ 	.short	0x0000
        /*0032*/ 	.short	0x0000
        /*0034*/ 	.byte	0x00, 0xf5, 0x21, 0x00


	//----- nvinfo : EIATTR_SPARSE_MMA_MASK
	.align		4
.L_13:
        /*0038*/ 	.byte	0x03, 0x50
        /*003a*/ 	.short	0x0000


	//----- nvinfo : EIATTR_MAXREG_COUNT
	.align		4
        /*003c*/ 	.byte	0x03, 0x1b
        /*003e*/ 	.short	0x00ff


	//----- nvinfo : EIATTR_MERCURY_ISA_VERSION
	.align		4
        /*0040*/ 	.byte	0x03, 0x5f
        /*0042*/ 	.short	0x0101


	//----- nvinfo : EIATTR_INT_WARP_WIDE_INSTR_OFFSETS
	.align		4
        /*0044*/ 	.byte	0x04, 0x31
        /*0046*/ 	.short	(.L_15 - .L_14)


	//   ....[0]....
.L_14:
        /*0048*/ 	.word	0x00000270


	//----- nvinfo : EIATTR_VRC_CTA_INIT_COUNT
	.align		4
.L_15:
        /*004c*/ 	.byte	0x02, 0x4a
	.zero		1
	.zero		1


	//----- nvinfo : EIATTR_EXIT_INSTR_OFFSETS
	.align		4
        /*0050*/ 	.byte	0x04, 0x1c
        /*0052*/ 	.short	(.L_17 - .L_16)


	//   ....[0]....
.L_16:
        /*0054*/ 	.word	0x00000070


	//   ....[1]....
        /*0058*/ 	.word	0x00000240


	//   ....[2]....
        /*005c*/ 	.word	0x000002c0


	//----- nvinfo : EIATTR_CRS_STACK_SIZE
	.align		4
.L_17:
        /*0060*/ 	.byte	0x04, 0x1e
        /*0062*/ 	.short	(.L_19 - .L_18)
.L_18:
        /*0064*/ 	.word	0x00000000


	//----- nvinfo : EIATTR_CBANK_PARAM_SIZE
	.align		4
.L_19:
        /*0068*/ 	.byte	0x03, 0x19
        /*006a*/ 	.short	0x0018


	//----- nvinfo : EIATTR_PARAM_CBANK
	.align		4
        /*006c*/ 	.byte	0x04, 0x0a
        /*006e*/ 	.short	(.L_21 - .L_20)
	.align		4
.L_20:
        /*0070*/ 	.word	index@(.nv.constant0._Z16countWordsKernelPKciPi)
        /*0074*/ 	.short	0x0380
        /*0076*/ 	.short	0x0018


	//----- nvinfo : EIATTR_SW_WAR
	.align		4
.L_21:
        /*0078*/ 	.byte	0x04, 0x36
        /*007a*/ 	.short	(.L_23 - .L_22)
.L_22:
        /*007c*/ 	.word	0x00000008
.L_23:


//--------------------- .nv.callgraph             --------------------------
	.section	.nv.callgraph,"",@"SHT_CUDA_CALLGRAPH"
	.align	4
	.sectionentsize	8
	.align		4
        /*0000*/ 	.word	0x00000000
	.align		4
        /*0004*/ 	.word	0xffffffff
	.align		4
        /*0008*/ 	.word	0x00000000
	.align		4
        /*000c*/ 	.word	0xfffffffe
	.align		4
        /*0010*/ 	.word	0x00000000
	.align		4
        /*0014*/ 	.word	0xfffffffd
	.align		4
        /*0018*/ 	.word	0x00000000
	.align		4
        /*001c*/ 	.word	0xfffffffc


//--------------------- .text._Z16countWordsKernelPKciPi --------------------------
	.section	.text._Z16countWordsKernelPKciPi,"ax",@progbits
	.align	128
        .global         _Z16countWordsKernelPKciPi
        .type           _Z16countWordsKernelPKciPi,@function
        .size           _Z16countWordsKernelPKciPi,(.L_x_3 - _Z16countWordsKernelPKciPi)
        .other          _Z16countWordsKernelPKciPi,@"STO_CUDA_ENTRY STV_DEFAULT"
_Z16countWordsKernelPKciPi:
.text._Z16countWordsKernelPKciPi:
[----:B------:R-:W-:Y:S01]  /*0000*/  LDC R1, c[0x0][0x37c] ;  /* 0x0000df00ff017b82 */ /* 0x000fe20000000800 */
[----:B------:R-:W0:Y:S07]  /*0010*/  S2R R3, SR_TID.X ;  /* 0x0000000000037919 */ /* 0x000e2e0000002100 */
[----:B------:R-:W0:Y:S01]  /*0020*/  S2UR UR4, SR_CTAID.X ;  /* 0x00000000000479c3 */ /* 0x000e220000002500 */
[----:B------:R-:W1:Y:S07]  /*0030*/  LDCU UR5, c[0x0][0x388] ;  /* 0x00007100ff0577ac */ /* 0x000e6e0008000800 */
[----:B------:R-:W0:Y:S02]  /*0040*/  LDC R0, c[0x0][0x360] ;  /* 0x0000d800ff007b82 */ /* 0x000e240000000800 */
[----:B0-----:R-:W-:-:S05]  /*0050*/  IMAD R0, R0, UR4, R3 ;  /* 0x0000000400007c24 */ /* 0x001fca000f8e0203 */
[----:B-1----:R-:W-:-:S13]  /*0060*/  ISETP.GE.AND P0, PT, R0, UR5, PT ;  /* 0x0000000500007c0c */ /* 0x002fda000bf06270 */
[----:B------:R-:W-:Y:S05]  /*0070*/  @P0 EXIT ;  /* 0x000000000000094d */ /* 0x000fea0003800000 */
[----:B------:R-:W0:Y:S01]  /*0080*/  LDCU.64 UR6, c[0x0][0x380] ;  /* 0x00007000ff0677ac */ /* 0x000e220008000a00 */
[----:B------:R-:W1:Y:S01]  /*0090*/  LDCU.64 UR4, c[0x0][0x358] ;  /* 0x00006b00ff0477ac */ /* 0x000e620008000a00 */
[----:B0-----:R-:W-:-:S04]  /*00a0*/  IADD3 R2, P0, PT, R0, UR6, RZ ;  /* 0x0000000600027c10 */ /* 0x001fc8000ff1e0ff */
[----:B------:R-:W-:-:S05]  /*00b0*/  LEA.HI.X.SX32 R3, R0, UR7, 0x1, P0 ;  /* 0x0000000700037c11 */ /* 0x000fca00080f0eff */
[----:B-1----:R-:W2:Y:S01]  /*00c0*/  LDG.E.U8 R4, desc[UR4][R2.64] ;  /* 0x0000000402047981 */ /* 0x002ea2000c1e1100 */
[----:B------:R-:W-:Y:S01]  /*00d0*/  IMAD.MOV.U32 R7, RZ, RZ, 0x1 ;  /* 0x00000001ff077424 */ /* 0x000fe200078e00ff */
[----:B------:R-:W-:Y:S01]  /*00e0*/  ISETP.NE.AND P2, PT, R0, RZ, PT ;  /* 0x000000ff0000720c */ /* 0x000fe20003f45270 */
[----:B------:R-:W-:Y:S03]  /*00f0*/  BSSY.RECONVERGENT B0, `(.L_x_0) ;  /* 0x0000013000007945 */ /* 0x000fe60003800200 */
[CC--:B--2---:R-:W-:Y:S02]  /*0100*/  SHF.L.U32 R5, R7.reuse, R4.reuse, RZ ;  /* 0x0000000407057219 */ /* 0x0c4fe400000006ff */
[----:B------:R-:W-:Y:S02]  /*0110*/  ISETP.GT.U32.AND P0, PT, R4, 0x3b, PT ;  /* 0x0000003b0400780c */ /* 0x000fe40003f04070 */
[----:B------:R-:W-:-:S02]  /*0120*/  SHF.L.U64.HI R4, R7, R4, RZ ;  /* 0x0000000407047219 */ /* 0x000fc400000102ff */
[----:B------:R-:W-:Y:S02]  /*0130*/  LOP3.LUT P1, RZ, R5, 0x600, RZ, 0xc0, !PT ;  /* 0x0000060005ff7812 */ /* 0x000fe4000782c0ff */
[----:B------:R-:W-:Y:S02]  /*0140*/  ISETP.GT.U32.AND.EX P0, PT, RZ, RZ, PT, P0 ;  /* 0x000000ffff00720c */ /* 0x000fe40003f04100 */
[----:B------:R-:W-:-:S04]  /*0150*/  LOP3.LUT P1, RZ, R4, 0x8005001, RZ, 0xc0, P1 ;  /* 0x0800500104ff7812 */ /* 0x000fc8000082c0ff */
[----:B------:R-:W-:Y:S02]  /*0160*/  PLOP3.LUT P1, PT, P0, P1, PT, 0x8, 0x80 ;  /* 0x000000000080781c */ /* 0x000fe40000722170 */
[----:B------:R-:W-:Y:S01]  /*0170*/  PLOP3.LUT P0, PT, PT, PT, PT, 0x80, 0x8 ;  /* 0x000000000008781c */ /* 0x000fe20003f0f070 */
[----:B------:R-:W-:-:S12]  /*0180*/  @!P2 BRA `(.L_x_1) ;  /* 0x000000000024a947 */ /* 0x000fd80003800000 */
[----:B------:R-:W2:Y:S02]  /*0190*/  LDG.E.U8 R2, desc[UR4][R2.64+-0x1] ;  /* 0xffffff0402027981 */ /* 0x000ea4000c1e1100 */
[CC--:B--2---:R-:W-:Y:S02]  /*01a0*/  SHF.L.U32 R0, R7.reuse, R2.reuse, RZ ;  /* 0x0000000207007219 */ /* 0x0c4fe400000006ff */
[----:B------:R-:W-:Y:S02]  /*01b0*/  ISETP.GT.U32.AND P2, PT, R2, 0x3b, PT ;  /* 0x0000003b0200780c */ /* 0x000fe40003f44070 */
[----:B------:R-:W-:Y:S02]  /*01c0*/  SHF.L.U64.HI R4, R7, R2, RZ ;  /* 0x0000000207047219 */ /* 0x000fe400000102ff */
[----:B------:R-:W-:Y:S02]  /*01d0*/  LOP3.LUT P3, RZ, R0, 0x600, RZ, 0xc0, !PT ;  /* 0x0000060000ff7812 */ /* 0x000fe4000786c0ff */
[----:B------:R-:W-:-:S02]  /*01e0*/  ISETP.GT.U32.AND.EX P2, PT, RZ, RZ, PT, P2 ;  /* 0x000000ffff00720c */ /* 0x000fc40003f44120 */
[----:B------:R-:W-:-:S04]  /*01f0*/  LOP3.LUT P3, RZ, R4, 0x8005001, RZ, 0xc0, P3 ;  /* 0x0800500104ff7812 */ /* 0x000fc8000186c0ff */
[----:B------:R-:W-:-:S13]  /*0200*/  PLOP3.LUT P2, PT, P2, P3, PT, 0x8, 0x80 ;  /* 0x000000000080781c */ /* 0x000fda0001746170 */
[----:B------:R-:W-:-:S13]  /*0210*/  @!P2 PLOP3.LUT P0, PT, PT, PT, PT, 0x8, 0x80 ;  /* 0x000000000080a81c */ /* 0x000fda0003f0e170 */
.L_x_1:
[----:B------:R-:W-:Y:S05]  /*0220*/  BSYNC.RECONVERGENT B0 ;  /* 0x0000000000007941 */ /* 0x000fea0003800200 */
.L_x_0:
[----:B------:R-:W-:-:S13]  /*0230*/  PLOP3.LUT P0, PT, P1, P0, PT, 0x8, 0x80 ;  /* 0x000000000080781c */ /* 0x000fda0000f00170 */
[----:B------:R-:W-:Y:S05]  /*0240*/  @!P0 EXIT ;  /* 0x000000000000894d */ /* 0x000fea0003800000 */
[----:B------:R-:W0:Y:S01]  /*0250*/  S2R R0, SR_LANEID ;  /* 0x0000000000007919 */ /* 0x000e220000000000 */
[----:B------:R-:W1:Y:S01]  /*0260*/  LDC.64 R2, c[0x0][0x390] ;  /* 0x0000e400ff027b82 */ /* 0x000e620000000a00 */
[----:B------:R-:W-:Y:S02]  /*0270*/  VOTEU.ANY UR6, UPT, PT ;  /* 0x0000000000067886 */ /* 0x000fe400038e0100 */
[----:B------:R-:W-:Y:S02]  /*0280*/  UFLO.U32 UR7, UR6 ;  /* 0x00000006000772bd */ /* 0x000fe400080e0000 */
[----:B------:R-:W1:Y:S04]  /*0290*/  POPC R5, UR6 ;  /* 0x0000000600057d09 */ /* 0x000e680008000000 */
[----:B0-----:R-:W-:-:S13]  /*02a0*/  ISETP.EQ.U32.AND P0, PT, R0, UR7, PT ;  /* 0x0000000700007c0c */ /* 0x001fda000bf02070 */
[----:B-1----:R-:W-:Y:S01]  /*02b0*/  @P0 REDG.E.ADD.STRONG.GPU desc[UR4][R2.64], R5 ;  /* 0x000000050200098e */ /* 0x002fe2000c12e104 */
[----:B------:R-:W-:Y:S05]  /*02c0*/  EXIT ;  /* 0x000000000000794d */ /* 0x000fea0003800000 */
.L_x_2:
[----:B------:R-:W-:-:S00]  /*02d0*/  BRA `(.L_x_2) ;  /* 0xfffffffc00fc7947 */ /* 0x000fc0000383ffff */
[----:B------:R-:W-:-:S00]  /*02e0*/  NOP ;  /* 0x0000000000007918 */ /* 0x000fc00000000000 */
        /* <DEDUP_REMOVED lines=9> */
.L_x_3:


//--------------------- .nv.shared.reserved.0     --------------------------
	.section	.nv.shared.reserved.0,"aw",@nobits
	.weak		__nv_reservedSMEM_offset_0_alias
	.size		__nv_reservedSMEM_offset_0_alias, 0, 64
	.other		__nv_reservedSMEM_offset_0_alias,@"STO_CUDA_RESERVED_SHARED STV_DEFAULT"
__nv_reservedSMEM_offset_0_alias:
	.zero		0
	.zero		64


//--------------------- .nv.constant0._Z16countWordsKernelPKciPi --------------------------
	.section	.nv.constant0._Z16countWordsKernelPKciPi,"a",@progbits
	.sectionflags	@""
	.align	4
.nv.constant0._Z16countWordsKernelPKciPi:
	.zero		920


//--------------------- SYMBOLS --------------------------

	.type		.nv.reservedSmem.offset0,@object
	.size		.nv.reservedSmem.offset0,0x4
